//
// Generated by NVIDIA NVVM Compiler
//
// Compiler Build ID: CL-36424714
// Cuda compilation tools, release 13.0, V13.0.88
// Based on NVVM 20.0.0
//

.version 9.0
.target sm_100
.address_size 64

	// .globl	_Z20vectorCopyVectorizedILi1024EEvP6float4S1_i

.visible .entry _Z20vectorCopyVectorizedILi1024EEvP6float4S1_i(
	.param .u64 .ptr .align 1 _Z20vectorCopyVectorizedILi1024EEvP6float4S1_i_param_0,
	.param .u64 .ptr .align 1 _Z20vectorCopyVectorizedILi1024EEvP6float4S1_i_param_1,
	.param .u32 _Z20vectorCopyVectorizedILi1024EEvP6float4S1_i_param_2
)
{
	.reg .pred 	%p<2>;
	.reg .b32 	%r<7>;
	.reg .b32 	%f<5>;
	.reg .b64 	%rd<8>;

	ld.param.u64 	%rd1, [_Z20vectorCopyVectorizedILi1024EEvP6float4S1_i_param_0];
	ld.param.u64 	%rd2, [_Z20vectorCopyVectorizedILi1024EEvP6float4S1_i_param_1];
	ld.param.u32 	%r2, [_Z20vectorCopyVectorizedILi1024EEvP6float4S1_i_param_2];
	mov.u32 	%r3, %tid.x;
	mov.u32 	%r4, %ctaid.x;
	shl.b32 	%r5, %r4, 10;
	or.b32  	%r1, %r5, %r3;
	shr.s32 	%r6, %r2, 2;
	setp.ge.s32 	%p1, %r1, %r6;
	@%p1 bra 	$L__BB0_2;
	cvta.to.global.u64 	%rd3, %rd1;
	cvta.to.global.u64 	%rd4, %rd2;
	mul.wide.s32 	%rd5, %r1, 16;
	add.s64 	%rd6, %rd4, %rd5;
	add.s64 	%rd7, %rd3, %rd5;
	ld.global.v4.f32 	{%f1, %f2, %f3, %f4}, [%rd7];
	st.global.v4.f32 	[%rd6], {%f1, %f2, %f3, %f4};
$L__BB0_2:
	ret;

}


// ===== COMPILED SASS (sm_100) =====

	.target	sm_100

	.elftype	@"ET_EXEC"


//--------------------- .note.nv.tkinfo           --------------------------
	.section	.note.nv.tkinfo,"",@"SHT_NOTE"
	.sectionflags	@"SHF_NOTE_NV_TKINFO"
	.tkinfo
        /*0018*/ 	.word	0x00000002
        /*0030*/ 	.string	""
        /*0030*/ 	.string	"ptxas"
        /*0030*/ 	.string	"Cuda compilation tools, release 13.0, V13.0.88"
        /*0030*/ 	.string	"Build cuda_13.0.r13.0/compiler.36424714_0"
        /*0030*/ 	.string	"-arch sm_100 -m 64 "



//--------------------- .note.nv.cuinfo           --------------------------
	.section	.note.nv.cuinfo,"",@"SHT_NOTE"
	.sectionflags	@"SHF_NOTE_NV_CUINFO"
        /*0018*/ 	.short	0x0002
        /*001a*/ 	.short	0x0064
        /*001c*/ 	.short	0x0082
	.zero		2


//--------------------- .nv.info                  --------------------------
	.section	.nv.info,"",@"SHT_CUDA_INFO"
	.align	4


	//----- nvinfo : EIATTR_REGCOUNT
	.align		4
        /*0000*/ 	.byte	0x04, 0x2f
        /*0002*/ 	.short	(.L_1 - .L_0)
	.align		4
.L_0:
        /*0004*/ 	.word	index@(_Z20vectorCopyVectorizedILi1024EEvP6float4S1_i)
        /*0008*/ 	.word	0x0000000e


	//----- nvinfo : EIATTR_FRAME_SIZE
	.align		4
.L_1:
        /*000c*/ 	.byte	0x04, 0x11
        /*000e*/ 	.short	(.L_3 - .L_2)
	.align		4
.L_2:
        /*0010*/ 	.word	index@(_Z20vectorCopyVectorizedILi1024EEvP6float4S1_i)
        /*0014*/ 	.word	0x00000000


	//----- nvinfo : EIATTR_MIN_STACK_SIZE
	.align		4
.L_3:
        /*0018*/ 	.byte	0x04, 0x12
        /*001a*/ 	.short	(.L_5 - .L_4)
	.align		4
.L_4:
        /*001c*/ 	.word	index@(_Z20vectorCopyVectorizedILi1024EEvP6float4S1_i)
        /*0020*/ 	.word	0x00000000
.L_5:


//--------------------- .nv.compat                --------------------------
	.section	.nv.compat,"",@"SHT_CUDA_COMPAT_INFO"
	.align	4
        /*0000*/ 	.byte	0x02, 0x09, 0x00, 0x00, 0x02, 0x02, 0x01, 0x00, 0x02, 0x05, 0x05, 0x00, 0x03, 0x07, 0x01, 0x01
        /*0010*/ 	.byte	0x02, 0x03, 0x00, 0x00, 0x02, 0x06, 0x01, 0x00, 0x04, 0x0b, 0x08, 0x00, 0x09, 0x00, 0x00, 0x00
        /*0020*/ 	.byte	0x00, 0x00, 0x00, 0x00


//--------------------- .nv.info._Z20vectorCopyVectorizedILi1024EEvP6float4S1_i --------------------------
	.section	.nv.info._Z20vectorCopyVectorizedILi1024EEvP6float4S1_i,"",@"SHT_CUDA_INFO"
	.sectionflags	@""
	.align	4


	//----- nvinfo : EIATTR_CUDA_API_VERSION
	.align		4
        /*0000*/ 	.byte	0x04, 0x37
        /*0002*/ 	.short	(.L_7 - .L_6)
.L_6:
        /*0004*/ 	.word	0x00000082


	//----- nvinfo : EIATTR_KPARAM_INFO
	.align		4
.L_7:
        /*0008*/ 	.byte	0x04, 0x17
        /*000a*/ 	.short	(.L_9 - .L_8)
.L_8:
        /*000c*/ 	.word	0x00000000
        /*0010*/ 	.short	0x0002
        /*0012*/ 	.short	0x0010
        /*0014*/ 	.byte	0x00, 0xf0, 0x11, 0x00


	//----- nvinfo : EIATTR_KPARAM_INFO
	.align		4
.L_9:
        /*0018*/ 	.byte	0x04, 0x17
        /*001a*/ 	.short	(.L_11 - .L_10)
.L_10:
        /*001c*/ 	.word	0x00000000
        /*0020*/ 	.short	0x0001
        /*0022*/ 	.short	0x0008
        /*0024*/ 	.byte	0x00, 0xf5, 0x21, 0x00


	//----- nvinfo : EIATTR_KPARAM_INFO
	.align		4
.L_11:
        /*0028*/ 	.byte	0x04, 0x17
        /*002a*/ 	.short	(.L_13 - .L_12)
.L_12:
        /*002c*/ 	.word	0x00000000
        /*0030*/ 	.short	0x0000
        /*0032*/ 	.short	0x0000
        /*0034*/ 	.byte	0x00, 0xf5, 0x21, 0x00


	//----- nvinfo : EIATTR_SPARSE_MMA_MASK
	.align		4
.L_13:
        /*0038*/ 	.byte	0x03, 0x50
        /*003a*/ 	.short	0x0000


	//----- nvinfo : EIATTR_MAXREG_COUNT
	.align		4
        /*003c*/ 	.byte	0x03, 0x1b
        /*003e*/ 	.short	0x00ff


	//----- nvinfo : EIATTR_MERCURY_ISA_VERSION
	.align		4
        /*0040*/ 	.byte	0x03, 0x5f
        /*0042*/ 	.short	0x0101


	//----- nvinfo : EIATTR_VRC_CTA_INIT_COUNT
	.align		4
        /*0044*/ 	.byte	0x02, 0x4a
	.zero		1
	.zero		1


	//----- nvinfo : EIATTR_EXIT_INSTR_OFFSETS
	.align		4
        /*0048*/ 	.byte	0x04, 0x1c
        /*004a*/ 	.short	(.L_15 - .L_14)


	//   ....[0]....
.L_14:
        /*004c*/ 	.word	0x00000080


	//   ....[1]....
        /*0050*/ 	.word	0x00000100


	//----- nvinfo : EIATTR_CBANK_PARAM_SIZE
	.align		4
.L_15:
        /*0054*/ 	.byte	0x03, 0x19
        /*0056*/ 	.short	0x0014


	//----- nvinfo : EIATTR_PARAM_CBANK
	.align		4
        /*0058*/ 	.byte	0x04, 0x0a
        /*005a*/ 	.short	(.L_17 - .L_16)
	.align		4
.L_16:
        /*005c*/ 	.word	index@(.nv.constant0._Z20vectorCopyVectorizedILi1024EEvP6float4S1_i)
        /*0060*/ 	.short	0x0380
        /*0062*/ 	.short	0x0014


	//----- nvinfo : EIATTR_SW_WAR
	.align		4
.L_17:
        /*0064*/ 	.byte	0x04, 0x36
        /*0066*/ 	.short	(.L_19 - .L_18)
.L_18:
        /*0068*/ 	.word	0x00000008
.L_19:


//--------------------- .nv.callgraph             --------------------------
	.section	.nv.callgraph,"",@"SHT_CUDA_CALLGRAPH"
	.align	4
	.sectionentsize	8
	.align		4
        /*0000*/ 	.word	0x00000000
	.align		4
        /*0004*/ 	.word	0xffffffff
	.align		4
        /*0008*/ 	.word	0x00000000
	.align		4
        /*000c*/ 	.word	0xfffffffe
	.align		4
        /*0010*/ 	.word	0x00000000
	.align		4
        /*0014*/ 	.word	0xfffffffd
	.align		4
        /*0018*/ 	.word	0x00000000
	.align		4
        /*001c*/ 	.word	0xfffffffc


//--------------------- .text._Z20vectorCopyVectorizedILi1024EEvP6float4S1_i --------------------------
	.section	.text._Z20vectorCopyVectorizedILi1024EEvP6float4S1_i,"ax",@progbits
	.align	128
        .global         _Z20vectorCopyVectorizedILi1024EEvP6float4S1_i
        .type           _Z20vectorCopyVectorizedILi1024EEvP6float4S1_i,@function
        .size           _Z20vectorCopyVectorizedILi1024EEvP6float4S1_i,(.L_x_1 - _Z20vectorCopyVectorizedILi1024EEvP6float4S1_i)
        .other          _Z20vectorCopyVectorizedILi1024EEvP6float4S1_i,@"STO_CUDA_ENTRY STV_DEFAULT"
_Z20vectorCopyVectorizedILi1024EEvP6float4S1_i:
.text._Z20vectorCopyVectorizedILi1024EEvP6float4S1_i:
[----:B------:R-:W-:Y:S01]  /*0000*/  LDC R1, c[0x0][0x37c] ;  /* 0x0000df00ff017b82 */ /* 0x000fe20000000800 */
[----:B------:R-:W0:Y:S07]  /*0010*/  S2R R7, SR_TID.X ;  /* 0x0000000000077919 */ /* 0x000e2e0000002100 */
[----:B------:R-:W1:Y:S01]  /*0020*/  S2UR UR4, SR_CTAID.X ;  /* 0x00000000000479c3 */ /* 0x000e620000002500 */
[----:B------:R-:W2:Y:S02]  /*0030*/  LDCU UR5, c[0x0][0x390] ;  /* 0x00007200ff0577ac */ /* 0x000ea40008000800 */
[----:B--2---:R-:W-:-:S02]  /*0040*/  USHF.R.S32.HI UR5, URZ, 0x2, UR5 ;  /* 0x00000002ff057899 */ /* 0x004fc40008011405 */
[----:B-1----:R-:W-:-:S06]  /*0050*/  USHF.L.U32 UR4, UR4, 0xa, URZ ;  /* 0x0000000a04047899 */ /* 0x002fcc00080006ff */
[----:B0-----:R-:W-:-:S04]  /*0060*/  LOP3.LUT R7, R7, UR4, RZ, 0xfc, !PT ;  /* 0x0000000407077c12 */ /* 0x001fc8000f8efcff */
[----:B------:R-:W-:-:S13]  /*0070*/  ISETP.GE.AND P0, PT, R7, UR5, PT ;  /* 0x0000000507007c0c */ /* 0x000fda000bf06270 */
[----:B------:R-:W-:Y:S05]  /*0080*/  @P0 EXIT ;  /* 0x000000000000094d */ /* 0x000fea0003800000 */
[----:B------:R-:W0:Y:S01]  /*0090*/  LDC.64 R4, c[0x0][0x380] ;  /* 0x0000e000ff047b82 */ /* 0x000e220000000a00 */
[----:B------:R-:W1:Y:S07]  /*00a0*/  LDCU.64 UR4, c[0x0][0x358] ;  /* 0x00006b00ff0477ac */ /* 0x000e6e0008000a00 */
[----:B------:R-:W2:Y:S01]  /*00b0*/  LDC.64 R2, c[0x0][0x388] ;  /* 0x0000e200ff027b82 */ /* 0x000ea20000000a00 */
[----:B0-----:R-:W-:-:S05]  /*00c0*/  IMAD.WIDE R4, R7, 0x10, R4 ;  /* 0x0000001007047825 */ /* 0x001fca00078e0204 */
[----:B-1----:R-:W3:Y:S01]  /*00d0*/  LDG.E.128 R8, desc[UR4][R4.64] ;  /* 0x0000000404087981 */ /* 0x002ee2000c1e1d00 */
[----:B--2---:R-:W-:-:S05]  /*00e0*/  IMAD.WIDE R2, R7, 0x10, R2 ;  /* 0x0000001007027825 */ /* 0x004fca00078e0202 */
[----:B---3--:R-:W-:Y:S01]  /*00f0*/  STG.E.128 desc[UR4][R2.64], R8 ;  /* 0x0000000802007986 */ /* 0x008fe2000c101d04 */
[----:B------:R-:W-:Y:S05]  /*0100*/  EXIT ;  /* 0x000000000000794d */ /* 0x000fea0003800000 */
.L_x_0:
[----:B------:R-:W-:-:S00]  /*0110*/  BRA `(.L_x_0) ;  /* 0xfffffffc00fc7947 */ /* 0x000fc0000383ffff */
[----:B------:R-:W-:-:S00]  /*0120*/  NOP ;  /* 0x0000000000007918 */ /* 0x000fc00000000000 */
        /* <DEDUP_REMOVED lines=13> */
.L_x_1:


//--------------------- .nv.shared.reserved.0     --------------------------
	.section	.nv.shared.reserved.0,"aw",@nobits
	.weak		__nv_reservedSMEM_offset_0_alias
	.size		__nv_reservedSMEM_offset_0_alias, 0, 64
	.other		__nv_reservedSMEM_offset_0_alias,@"STO_CUDA_RESERVED_SHARED STV_DEFAULT"
__nv_reservedSMEM_offset_0_alias:
	.zero		0
	.zero		64


//--------------------- .nv.constant0._Z20vectorCopyVectorizedILi1024EEvP6float4S1_i --------------------------
	.section	.nv.constant0._Z20vectorCopyVectorizedILi1024EEvP6float4S1_i,"a",@progbits
	.sectionflags	@""
	.align	4
.nv.constant0._Z20vectorCopyVectorizedILi1024EEvP6float4S1_i:
	.zero		916


//--------------------- SYMBOLS --------------------------

	.type		.nv.reservedSmem.offset0,@object
	.size		.nv.reservedSmem.offset0,0x4
